	.headerflags	@"EF_CUDA_TEXMODE_UNIFIED EF_CUDA_64BIT_ADDRESS EF_CUDA_ACCELERATORS EF_CUDA_SM90 EF_CUDA_VIRTUAL_SM(EF_CUDA_SM90)"
	.elftype	@"ET_EXEC"


//--------------------- .nv.info                  --------------------------
	.section	.nv.info,"",@"SHT_CUDA_INFO"
	.align	4


	//----- nvinfo : EIATTR_REGCOUNT
	.align		4
        /*0000*/ 	.byte	0x04, 0x2f
        /*0002*/ 	.short	(.L_3 - .L_2)
	.align		4
.L_2:
        /*0004*/ 	.word	index@(triton_poi_fused__native_batch_norm_legit_no_training_convolution_relu_8)
        /*0008*/ 	.word	0x00000017


	//----- nvinfo : EIATTR_MIN_STACK_SIZE
	.align		4
.L_3:
        /*000c*/ 	.byte	0x04, 0x12
        /*000e*/ 	.short	(.L_5 - .L_4)
	.align		4
.L_4:
        /*0010*/ 	.word	index@(triton_poi_fused__native_batch_norm_legit_no_training_convolution_relu_8)
        /*0014*/ 	.word	0x00000000


	//----- nvinfo : EIATTR_FRAME_SIZE
	.align		4
.L_5:
        /*0018*/ 	.byte	0x04, 0x11
        /*001a*/ 	.short	(.L_7 - .L_6)
	.align		4
.L_6:
        /*001c*/ 	.word	index@(triton_poi_fused__native_batch_norm_legit_no_training_convolution_relu_8)
        /*0020*/ 	.word	0x00000000


	//----- nvinfo : EIATTR_MIN_STACK_SIZE
	.align		4
.L_7:
        /*0024*/ 	.byte	0x04, 0x12
        /*0026*/ 	.short	(.L_9 - .L_8)
	.align		4
.L_8:
        /*0028*/ 	.word	index@(triton_poi_fused__native_batch_norm_legit_no_training_convolution_relu_8)
        /*002c*/ 	.word	0x00000000
.L_9:


//--------------------- .nv.info.triton_poi_fused__native_batch_norm_legit_no_training_convolution_relu_8 --------------------------
	.section	.nv.info.triton_poi_fused__native_batch_norm_legit_no_training_convolution_relu_8,"",@"SHT_CUDA_INFO"
	.sectionflags	@""
	.align	4


	//----- nvinfo : EIATTR_CUDA_API_VERSION
	.align		4
        /*0000*/ 	.byte	0x04, 0x37
        /*0002*/ 	.short	(.L_11 - .L_10)
.L_10:
        /*0004*/ 	.word	0x0000007c


	//----- nvinfo : EIATTR_KPARAM_INFO
	.align		4
.L_11:
        /*0008*/ 	.byte	0x04, 0x17
        /*000a*/ 	.short	(.L_13 - .L_12)
.L_12:
        /*000c*/ 	.word	0x00000000
        /*0010*/ 	.short	0x0007
        /*0012*/ 	.short	0x0038
        /*0014*/ 	.byte	0x00, 0xf0, 0x11, 0x00


	//----- nvinfo : EIATTR_KPARAM_INFO
	.align		4
.L_13:
        /*0018*/ 	.byte	0x04, 0x17
        /*001a*/ 	.short	(.L_15 - .L_14)
.L_14:
        /*001c*/ 	.word	0x00000000
        /*0020*/ 	.short	0x0006
        /*0022*/ 	.short	0x0030
        /*0024*/ 	.byte	0x00, 0xf4, 0x21, 0x00


	//----- nvinfo : EIATTR_KPARAM_INFO
	.align		4
.L_15:
        /*0028*/ 	.byte	0x04, 0x17
        /*002a*/ 	.short	(.L_17 - .L_16)
.L_16:
        /*002c*/ 	.word	0x00000000
        /*0030*/ 	.short	0x0005
        /*0032*/ 	.short	0x0028
        /*0034*/ 	.byte	0x00, 0xf4, 0x21, 0x00


	//----- nvinfo : EIATTR_KPARAM_INFO
	.align		4
.L_17:
        /*0038*/ 	.byte	0x04, 0x17
        /*003a*/ 	.short	(.L_19 - .L_18)
.L_18:
        /*003c*/ 	.word	0x00000000
        /*0040*/ 	.short	0x0004
        /*0042*/ 	.short	0x0020
        /*0044*/ 	.byte	0x00, 0xf4, 0x21, 0x00


	//----- nvinfo : EIATTR_KPARAM_INFO
	.align		4
.L_19:
        /*0048*/ 	.byte	0x04, 0x17
        /*004a*/ 	.short	(.L_21 - .L_20)
.L_20:
        /*004c*/ 	.word	0x00000000
        /*0050*/ 	.short	0x0003
        /*0052*/ 	.short	0x0018
        /*0054*/ 	.byte	0x00, 0xf4, 0x21, 0x00


	//----- nvinfo : EIATTR_KPARAM_INFO
	.align		4
.L_21:
        /*0058*/ 	.byte	0x04, 0x17
        /*005a*/ 	.short	(.L_23 - .L_22)
.L_22:
        /*005c*/ 	.word	0x00000000
        /*0060*/ 	.short	0x0002
        /*0062*/ 	.short	0x0010
        /*0064*/ 	.byte	0x00, 0xf4, 0x21, 0x00


	//----- nvinfo : EIATTR_KPARAM_INFO
	.align		4
.L_23:
        /*0068*/ 	.byte	0x04, 0x17
        /*006a*/ 	.short	(.L_25 - .L_24)
.L_24:
        /*006c*/ 	.word	0x00000000
        /*0070*/ 	.short	0x0001
        /*0072*/ 	.short	0x0008
        /*0074*/ 	.byte	0x00, 0xf4, 0x21, 0x00


	//----- nvinfo : EIATTR_KPARAM_INFO
	.align		4
.L_25:
        /*0078*/ 	.byte	0x04, 0x17
        /*007a*/ 	.short	(.L_27 - .L_26)
.L_26:
        /*007c*/ 	.word	0x00000000
        /*0080*/ 	.short	0x0000
        /*0082*/ 	.short	0x0000
        /*0084*/ 	.byte	0x00, 0xf4, 0x21, 0x00


	//----- nvinfo : EIATTR_SPARSE_MMA_MASK
	.align		4
.L_27:
        /*0088*/ 	.byte	0x03, 0x50
        /*008a*/ 	.short	0x0000


	//----- nvinfo : EIATTR_MAXREG_COUNT
	.align		4
        /*008c*/ 	.byte	0x03, 0x1b
        /*008e*/ 	.short	0x00ff


	//----- nvinfo : EIATTR_EXIT_INSTR_OFFSETS
	.align		4
        /*0090*/ 	.byte	0x04, 0x1c
        /*0092*/ 	.short	(.L_29 - .L_28)


	//   ....[0]....
.L_28:
        /*0094*/ 	.word	0x00000350


	//   ....[1]....
        /*0098*/ 	.word	0x00000370


	//----- nvinfo : EIATTR_REQNTID
	.align		4
.L_29:
        /*009c*/ 	.byte	0x04, 0x10
        /*009e*/ 	.short	(.L_31 - .L_30)
.L_30:
        /*00a0*/ 	.word	0x00000080
        /*00a4*/ 	.word	0x00000001
        /*00a8*/ 	.word	0x00000001


	//----- nvinfo : EIATTR_CBANK_PARAM_SIZE
	.align		4
.L_31:
        /*00ac*/ 	.byte	0x03, 0x19
        /*00ae*/ 	.short	0x003c


	//----- nvinfo : EIATTR_PARAM_CBANK
	.align		4
        /*00b0*/ 	.byte	0x04, 0x0a
        /*00b2*/ 	.short	(.L_33 - .L_32)
	.align		4
.L_32:
        /*00b4*/ 	.word	index@(.nv.constant0.triton_poi_fused__native_batch_norm_legit_no_training_convolution_relu_8)
        /*00b8*/ 	.short	0x0210
        /*00ba*/ 	.short	0x003c


	//----- nvinfo : EIATTR_SW_WAR
	.align		4
.L_33:
        /*00bc*/ 	.byte	0x04, 0x36
        /*00be*/ 	.short	(.L_35 - .L_34)
.L_34:
        /*00c0*/ 	.word	0x00000008
.L_35:


//--------------------- .nv.callgraph             --------------------------
	.section	.nv.callgraph,"",@"SHT_CUDA_CALLGRAPH"
	.align	4
	.sectionentsize	8
	.align		4
        /*0000*/ 	.word	0x00000000
	.align		4
        /*0004*/ 	.word	0xffffffff
	.align		4
        /*0008*/ 	.word	0x00000000
	.align		4
        /*000c*/ 	.word	0xfffffffe
	.align		4
        /*0010*/ 	.word	0x00000000
	.align		4
        /*0014*/ 	.word	0xfffffffd
	.align		4
        /*0018*/ 	.word	0x00000000
	.align		4
        /*001c*/ 	.word	0xfffffffc


//--------------------- .nv.constant4             --------------------------
	.section	.nv.constant4,"a",@progbits
	.align	8
	.align		8
.nv.constant4:
        /*0000*/ 	.dword	_$_str
	.align		8
        /*0008*/ 	.dword	_$_str_$_2


//--------------------- .text.triton_poi_fused__native_batch_norm_legit_no_training_convolution_relu_8 --------------------------
	.section	.text.triton_poi_fused__native_batch_norm_legit_no_training_convolution_relu_8,"ax",@progbits
	.align	128
        .global         triton_poi_fused__native_batch_norm_legit_no_training_convolution_relu_8
        .type           triton_poi_fused__native_batch_norm_legit_no_training_convolution_relu_8,@function
        .size           triton_poi_fused__native_batch_norm_legit_no_training_convolution_relu_8,(.L_x_1 - triton_poi_fused__native_batch_norm_legit_no_training_convolution_relu_8)
        .other          triton_poi_fused__native_batch_norm_legit_no_training_convolution_relu_8,@"STO_CUDA_ENTRY STV_DEFAULT"
triton_poi_fused__native_batch_norm_legit_no_training_convolution_relu_8:
.text.triton_poi_fused__native_batch_norm_legit_no_training_convolution_relu_8:
[----:B------:R-:W0:Y:S01]  /*0000*/  LDC R1, c[0x0][0x28] ;  /* 0x00000a00ff017b82 */ /* 0x000e220000000800 */
[----:B------:R-:W1:Y:S07]  /*0010*/  S2R R0, SR_TID.X ;  /* 0x0000000000007919 */ /* 0x000e6e0000002100 */
[----:B------:R-:W2:Y:S01]  /*0020*/  LDC.64 R12, c[0x0][0x228] ;  /* 0x00008a00ff0c7b82 */ /* 0x000ea20000000a00 */
[----:B------:R-:W-:Y:S01]  /*0030*/  CS2R R4, SRZ ;  /* 0x0000000000047805 */ /* 0x000fe2000001ff00 */
[----:B------:R-:W-:Y:S01]  /*0040*/  ULDC.64 UR4, c[0x0][0x208] ;  /* 0x0000820000047ab9 */ /* 0x000fe20000000a00 */
[----:B------:R-:W3:Y:S05]  /*0050*/  S2R R3, SR_CTAID.X ;  /* 0x0000000000037919 */ /* 0x000eea0000002500 */
[----:B------:R-:W4:Y:S08]  /*0060*/  LDC.64 R10, c[0x0][0x218] ;  /* 0x00008600ff0a7b82 */ /* 0x000f300000000a00 */
[----:B------:R-:W5:Y:S08]  /*0070*/  LDC.64 R14, c[0x0][0x220] ;  /* 0x00008800ff0e7b82 */ /* 0x000f700000000a00 */
[----:B------:R-:W5:Y:S01]  /*0080*/  LDC.64 R16, c[0x0][0x230] ;  /* 0x00008c00ff107b82 */ /* 0x000f620000000a00 */
[----:B-1----:R-:W-:-:S07]  /*0090*/  LOP3.LUT R0, R0, 0x7f, RZ, 0xc0, !PT ;  /* 0x0000007f00007812 */ /* 0x002fce00078ec0ff */
[----:B------:R-:W1:Y:S01]  /*00a0*/  LDC.64 R6, c[0x0][0x238] ;  /* 0x00008e00ff067b82 */ /* 0x000e620000000a00 */
[----:B---3--:R-:W-:Y:S02]  /*00b0*/  SHF.R.S32.HI R2, RZ, 0x18, R3 ;  /* 0x00000018ff027819 */ /* 0x008fe40000011403 */
[----:B------:R-:W-:Y:S02]  /*00c0*/  LEA R0, R3, R0, 0x7 ;  /* 0x0000000003007211 */ /* 0x000fe400078e38ff */
[----:B------:R-:W-:Y:S02]  /*00d0*/  SGXT R3, R2, 0x1 ;  /* 0x000000010203781a */ /* 0x000fe40000000200 */
[----:B------:R-:W-:Y:S02]  /*00e0*/  ISETP.GE.AND P0, PT, R0, 0x200, PT ;  /* 0x000002000000780c */ /* 0x000fe40003f06270 */
[----:B------:R-:W-:-:S04]  /*00f0*/  LEA.HI R3, R3, R0, RZ, 0x7 ;  /* 0x0000000003037211 */ /* 0x000fc800078f38ff */
[----:B------:R-:W-:-:S04]  /*0100*/  LOP3.LUT R3, R3, 0xffffff80, RZ, 0xc0, !PT ;  /* 0xffffff8003037812 */ /* 0x000fc800078ec0ff */
[----:B------:R-:W-:Y:S02]  /*0110*/  IADD3 R19, R0, -R3, RZ ;  /* 0x8000000300137210 */ /* 0x000fe40007ffe0ff */
[----:B------:R-:W3:Y:S03]  /*0120*/  LDC.64 R2, c[0x0][0x210] ;  /* 0x00008400ff027b82 */ /* 0x000ee60000000a00 */
[----:B--2---:R-:W-:-:S05]  /*0130*/  IMAD.WIDE R12, R19, 0x4, R12 ;  /* 0x00000004130c7825 */ /* 0x004fca00078e020c */
[----:B------:R5:W2:Y:S01]  /*0140*/  @!P0 LDG.E.EL R4, desc[UR4][R12.64] ;  /* 0x000000040c048981 */ /* 0x000aa2000c2e1900 */
[----:B------:R-:W-:Y:S01]  /*0150*/  CS2R R8, SRZ ;  /* 0x0000000000087805 */ /* 0x000fe2000001ff00 */
[----:B----4-:R-:W-:-:S05]  /*0160*/  IMAD.WIDE R10, R19, 0x4, R10 ;  /* 0x00000004130a7825 */ /* 0x010fca00078e020a */
[----:B------:R4:W2:Y:S01]  /*0170*/  @!P0 LDG.E.EL R8, desc[UR4][R10.64] ;  /* 0x000000040a088981 */ /* 0x0008a2000c2e1900 */
[----:B-----5:R-:W-:-:S04]  /*0180*/  IMAD.WIDE R12, R19, 0x4, R14 ;  /* 0x00000004130c7825 */ /* 0x020fc800078e020e */
[----:B---3--:R-:W-:Y:S01]  /*0190*/  IMAD.WIDE R2, R0, 0x4, R2 ;  /* 0x0000000400027825 */ /* 0x008fe200078e0202 */
[----:B------:R-:W3:Y:S04]  /*01a0*/  @!P0 LDG.E.EL R9, desc[UR4][R12.64] ;  /* 0x000000040c098981 */ /* 0x000ee8000c2e1900 */
[----:B------:R-:W5:Y:S01]  /*01b0*/  @!P0 LDG.E R5, desc[UR4][R2.64] ;  /* 0x0000000402058981 */ /* 0x000f62000c1e1900 */
[----:B0-----:R-:W-:-:S04]  /*01c0*/  IMAD.WIDE R14, R19, 0x4, R16 ;  /* 0x00000004130e7825 */ /* 0x001fc800078e0210 */
[----:B-1----:R-:W-:Y:S01]  /*01d0*/  IMAD.WIDE R16, R19, 0x4, R6 ;  /* 0x0000000413107825 */ /* 0x002fe200078e0206 */
[----:B------:R-:W-:Y:S01]  /*01e0*/  CS2R R18, SRZ ;  /* 0x0000000000127805 */ /* 0x000fe2000001ff00 */
[----:B----4-:R-:W-:Y:S01]  /*01f0*/  HFMA2.MMA R11, -RZ, RZ, 1.625, 0 ;  /* 0x3e800000ff0b7435 */ /* 0x010fe200000001ff */
[----:B------:R-:W0:Y:S04]  /*0200*/  LDC.64 R6, c[0x0][0x240] ;  /* 0x00009000ff067b82 */ /* 0x000e280000000a00 */
[----:B------:R-:W4:Y:S04]  /*0210*/  @!P0 LDG.E.EL R18, desc[UR4][R14.64] ;  /* 0x000000040e128981 */ /* 0x000f28000c2e1900 */
[----:B------:R-:W4:Y:S01]  /*0220*/  @!P0 LDG.E.EL R19, desc[UR4][R16.64] ;  /* 0x0000000410138981 */ /* 0x000f22000c2e1900 */
[----:B0-----:R-:W-:-:S04]  /*0230*/  IMAD.WIDE R6, R0, 0x4, R6 ;  /* 0x0000000400067825 */ /* 0x001fc800078e0206 */
[----:B--2---:R-:W-:-:S04]  /*0240*/  FADD R4, R4, 9.9999997473787516356e-06 ;  /* 0x3727c5ac04047421 */ /* 0x004fc80000000000 */
[----:B------:R-:W0:Y:S02]  /*0250*/  MUFU.SQRT R20, R4 ;  /* 0x0000000400147308 */ /* 0x000e240000002000 */
[C---:B0-----:R-:W-:Y:S02]  /*0260*/  FSETP.GT.AND P1, PT, R20.reuse, 8.50705917302346158658e+37, PT ;  /* 0x7e8000001400780b */ /* 0x041fe40003f24000 */
[----:B------:R-:W-:-:S11]  /*0270*/  FSETP.GEU.AND P2, PT, R20, 1.175494350822287508e-38, PT ;  /* 0x008000001400780b */ /* 0x000fd60003f4e000 */
[----:B------:R-:W-:-:S04]  /*0280*/  @P1 FMUL R20, R20, 0.25 ;  /* 0x3e80000014141820 */ /* 0x000fc80000400000 */
[----:B------:R-:W-:-:S06]  /*0290*/  @!P2 FMUL R20, R20, 16777216 ;  /* 0x4b8000001414a820 */ /* 0x000fcc0000400000 */
[----:B------:R-:W0:Y:S01]  /*02a0*/  MUFU.RCP R20, R20 ;  /* 0x0000001400147308 */ /* 0x000e220000001000 */
[----:B------:R-:W-:Y:S01]  /*02b0*/  FSEL R11, R11, 1, P1 ;  /* 0x3f8000000b0b7808 */ /* 0x000fe20000800000 */
[----:B-----5:R-:W-:-:S04]  /*02c0*/  FADD R5, R8, R5 ;  /* 0x0000000508057221 */ /* 0x020fc80000000000 */
[----:B------:R-:W-:Y:S01]  /*02d0*/  @!P2 FMUL R11, R11, 16777216 ;  /* 0x4b8000000b0ba820 */ /* 0x000fe20000400000 */
[----:B---3--:R-:W-:-:S03]  /*02e0*/  FADD R9, R5, -R9 ;  /* 0x8000000905097221 */ /* 0x008fc60000000000 */
[----:B0-----:R-:W-:-:S04]  /*02f0*/  FMUL R4, R20, R11 ;  /* 0x0000000b14047220 */ /* 0x001fc80000400000 */
[----:B------:R-:W-:-:S04]  /*0300*/  FMUL R4, R9, R4 ;  /* 0x0000000409047220 */ /* 0x000fc80000400000 */
[----:B----4-:R-:W-:Y:S01]  /*0310*/  FFMA R4, R4, R18, R19 ;  /* 0x0000001204047223 */ /* 0x010fe20000000013 */
[----:B------:R0:W-:Y:S04]  /*0320*/  @!P0 STG.E desc[UR4][R2.64], R5 ;  /* 0x0000000502008986 */ /* 0x0001e8000c101904 */
[----:B------:R-:W-:-:S04]  /*0330*/  FSETP.GEU.AND P1, PT, R4, RZ, PT ;  /* 0x000000ff0400720b */ /* 0x000fc80003f2e000 */
[----:B------:R-:W-:Y:S01]  /*0340*/  FSEL R9, R4, RZ, P1 ;  /* 0x000000ff04097208 */ /* 0x000fe20000800000 */
[----:B0-----:R-:W-:Y:S08]  /*0350*/  @P0 EXIT ;  /* 0x000000000000094d */ /* 0x001ff00003800000 */
[----:B------:R-:W-:Y:S01]  /*0360*/  STG.E desc[UR4][R6.64], R9 ;  /* 0x0000000906007986 */ /* 0x000fe2000c101904 */
[----:B------:R-:W-:Y:S05]  /*0370*/  EXIT ;  /* 0x000000000000794d */ /* 0x000fea0003800000 */
.L_x_0:
[----:B------:R-:W-:-:S00]  /*0380*/  BRA `(.L_x_0) ;  /* 0xfffffffc00fc7947 */ /* 0x000fc0000383ffff */
[----:B------:R-:W-:-:S00]  /*0390*/  NOP ;  /* 0x0000000000007918 */ /* 0x000fc00000000000 */
        /* <DEDUP_REMOVED lines=14> */
.L_x_1:


//--------------------- .nv.global.init           --------------------------
	.section	.nv.global.init,"aw",@progbits
.nv.global.init:
	.type		_$_str,@object
	.size		_$_str,(_$_str_$_2 - _$_str)
_$_str:
        /*0000*/ 	.byte	0x5f, 0x5f, 0x43, 0x55, 0x44, 0x41, 0x5f, 0x46, 0x54, 0x5a, 0x00
	.type		_$_str_$_2,@object
	.size		_$_str_$_2,(.L_1 - _$_str_$_2)
_$_str_$_2:
        /*000b*/ 	.byte	0x5f, 0x5f, 0x43, 0x55, 0x44, 0x41, 0x5f, 0x50, 0x52, 0x45, 0x43, 0x5f, 0x53, 0x51, 0x52, 0x54
        /*001b*/ 	.byte	0x00
.L_1:


//--------------------- .nv.constant0.triton_poi_fused__native_batch_norm_legit_no_training_convolution_relu_8 --------------------------
	.section	.nv.constant0.triton_poi_fused__native_batch_norm_legit_no_training_convolution_relu_8,"a",@progbits
	.sectionflags	@""
	.align	4
.nv.constant0.triton_poi_fused__native_batch_norm_legit_no_training_convolution_relu_8:
	.zero		588
